//
// Generated by NVIDIA NVVM Compiler
//
// Compiler Build ID: CL-36424714
// Cuda compilation tools, release 13.0, V13.0.88
// Based on NVVM 20.0.0
//

.version 9.0
.target sm_100
.address_size 64

	// .globl	_Z7addVectPiS_S_

.visible .entry _Z7addVectPiS_S_(
	.param .u64 .ptr .align 1 _Z7addVectPiS_S__param_0,
	.param .u64 .ptr .align 1 _Z7addVectPiS_S__param_1,
	.param .u64 .ptr .align 1 _Z7addVectPiS_S__param_2
)
{
	.reg .b32 	%r<8>;
	.reg .b64 	%rd<11>;

	ld.param.u64 	%rd1, [_Z7addVectPiS_S__param_0];
	ld.param.u64 	%rd2, [_Z7addVectPiS_S__param_1];
	ld.param.u64 	%rd3, [_Z7addVectPiS_S__param_2];
	cvta.to.global.u64 	%rd4, %rd3;
	cvta.to.global.u64 	%rd5, %rd2;
	cvta.to.global.u64 	%rd6, %rd1;
	mov.u32 	%r1, %ctaid.x;
	mov.u32 	%r2, %ntid.x;
	mov.u32 	%r3, %tid.x;
	mad.lo.s32 	%r4, %r1, %r2, %r3;
	mul.wide.s32 	%rd7, %r4, 4;
	add.s64 	%rd8, %rd6, %rd7;
	ld.global.u32 	%r5, [%rd8];
	add.s64 	%rd9, %rd5, %rd7;
	ld.global.u32 	%r6, [%rd9];
	add.s32 	%r7, %r6, %r5;
	add.s64 	%rd10, %rd4, %rd7;
	st.global.u32 	[%rd10], %r7;
	ret;

}


// ===== COMPILED SASS (sm_100) =====

	.target	sm_100

	.elftype	@"ET_EXEC"


//--------------------- .note.nv.tkinfo           --------------------------
	.section	.note.nv.tkinfo,"",@"SHT_NOTE"
	.sectionflags	@"SHF_NOTE_NV_TKINFO"
	.tkinfo
        /*0018*/ 	.word	0x00000002
        /*0030*/ 	.string	""
        /*0030*/ 	.string	"ptxas"
        /*0030*/ 	.string	"Cuda compilation tools, release 13.0, V13.0.88"
        /*0030*/ 	.string	"Build cuda_13.0.r13.0/compiler.36424714_0"
        /*0030*/ 	.string	"-arch sm_100 -m 64 "



//--------------------- .note.nv.cuinfo           --------------------------
	.section	.note.nv.cuinfo,"",@"SHT_NOTE"
	.sectionflags	@"SHF_NOTE_NV_CUINFO"
        /*0018*/ 	.short	0x0002
        /*001a*/ 	.short	0x0064
        /*001c*/ 	.short	0x0082
	.zero		2


//--------------------- .nv.info                  --------------------------
	.section	.nv.info,"",@"SHT_CUDA_INFO"
	.align	4


	//----- nvinfo : EIATTR_REGCOUNT
	.align		4
        /*0000*/ 	.byte	0x04, 0x2f
        /*0002*/ 	.short	(.L_1 - .L_0)
	.align		4
.L_0:
        /*0004*/ 	.word	index@(_Z7addVectPiS_S_)
        /*0008*/ 	.word	0x0000000c


	//----- nvinfo : EIATTR_FRAME_SIZE
	.align		4
.L_1:
        /*000c*/ 	.byte	0x04, 0x11
        /*000e*/ 	.short	(.L_3 - .L_2)
	.align		4
.L_2:
        /*0010*/ 	.word	index@(_Z7addVectPiS_S_)
        /*0014*/ 	.word	0x00000000


	//----- nvinfo : EIATTR_MIN_STACK_SIZE
	.align		4
.L_3:
        /*0018*/ 	.byte	0x04, 0x12
        /*001a*/ 	.short	(.L_5 - .L_4)
	.align		4
.L_4:
        /*001c*/ 	.word	index@(_Z7addVectPiS_S_)
        /*0020*/ 	.word	0x00000000
.L_5:


//--------------------- .nv.compat                --------------------------
	.section	.nv.compat,"",@"SHT_CUDA_COMPAT_INFO"
	.align	4
        /*0000*/ 	.byte	0x02, 0x09, 0x00, 0x00, 0x02, 0x02, 0x01, 0x00, 0x02, 0x05, 0x05, 0x00, 0x03, 0x07, 0x01, 0x01
        /*0010*/ 	.byte	0x02, 0x03, 0x00, 0x00, 0x02, 0x06, 0x01, 0x00, 0x04, 0x0b, 0x08, 0x00, 0x09, 0x00, 0x00, 0x00
        /*0020*/ 	.byte	0x00, 0x00, 0x00, 0x00


//--------------------- .nv.info._Z7addVectPiS_S_ --------------------------
	.section	.nv.info._Z7addVectPiS_S_,"",@"SHT_CUDA_INFO"
	.sectionflags	@""
	.align	4


	//----- nvinfo : EIATTR_CUDA_API_VERSION
	.align		4
        /*0000*/ 	.byte	0x04, 0x37
        /*0002*/ 	.short	(.L_7 - .L_6)
.L_6:
        /*0004*/ 	.word	0x00000082


	//----- nvinfo : EIATTR_KPARAM_INFO
	.align		4
.L_7:
        /*0008*/ 	.byte	0x04, 0x17
        /*000a*/ 	.short	(.L_9 - .L_8)
.L_8:
        /*000c*/ 	.word	0x00000000
        /*0010*/ 	.short	0x0002
        /*0012*/ 	.short	0x0010
        /*0014*/ 	.byte	0x00, 0xf5, 0x21, 0x00


	//----- nvinfo : EIATTR_KPARAM_INFO
	.align		4
.L_9:
        /*0018*/ 	.byte	0x04, 0x17
        /*001a*/ 	.short	(.L_11 - .L_10)
.L_10:
        /*001c*/ 	.word	0x00000000
        /*0020*/ 	.short	0x0001
        /*0022*/ 	.short	0x0008
        /*0024*/ 	.byte	0x00, 0xf5, 0x21, 0x00


	//----- nvinfo : EIATTR_KPARAM_INFO
	.align		4
.L_11:
        /*0028*/ 	.byte	0x04, 0x17
        /*002a*/ 	.short	(.L_13 - .L_12)
.L_12:
        /*002c*/ 	.word	0x00000000
        /*0030*/ 	.short	0x0000
        /*0032*/ 	.short	0x0000
        /*0034*/ 	.byte	0x00, 0xf5, 0x21, 0x00


	//----- nvinfo : EIATTR_SPARSE_MMA_MASK
	.align		4
.L_13:
        /*0038*/ 	.byte	0x03, 0x50
        /*003a*/ 	.short	0x0000


	//----- nvinfo : EIATTR_MAXREG_COUNT
	.align		4
        /*003c*/ 	.byte	0x03, 0x1b
        /*003e*/ 	.short	0x00ff


	//----- nvinfo : EIATTR_MERCURY_ISA_VERSION
	.align		4
        /*0040*/ 	.byte	0x03, 0x5f
        /*0042*/ 	.short	0x0101


	//----- nvinfo : EIATTR_VRC_CTA_INIT_COUNT
	.align		4
        /*0044*/ 	.byte	0x02, 0x4a
	.zero		1
	.zero		1


	//----- nvinfo : EIATTR_EXIT_INSTR_OFFSETS
	.align		4
        /*0048*/ 	.byte	0x04, 0x1c
        /*004a*/ 	.short	(.L_15 - .L_14)


	//   ....[0]....
.L_14:
        /*004c*/ 	.word	0x00000100


	//----- nvinfo : EIATTR_CBANK_PARAM_SIZE
	.align		4
.L_15:
        /*0050*/ 	.byte	0x03, 0x19
        /*0052*/ 	.short	0x0018


	//----- nvinfo : EIATTR_PARAM_CBANK
	.align		4
        /*0054*/ 	.byte	0x04, 0x0a
        /*0056*/ 	.short	(.L_17 - .L_16)
	.align		4
.L_16:
        /*0058*/ 	.word	index@(.nv.constant0._Z7addVectPiS_S_)
        /*005c*/ 	.short	0x0380
        /*005e*/ 	.short	0x0018


	//----- nvinfo : EIATTR_SW_WAR
	.align		4
.L_17:
        /*0060*/ 	.byte	0x04, 0x36
        /*0062*/ 	.short	(.L_19 - .L_18)
.L_18:
        /*0064*/ 	.word	0x00000008
.L_19:


//--------------------- .nv.callgraph             --------------------------
	.section	.nv.callgraph,"",@"SHT_CUDA_CALLGRAPH"
	.align	4
	.sectionentsize	8
	.align		4
        /*0000*/ 	.word	0x00000000
	.align		4
        /*0004*/ 	.word	0xffffffff
	.align		4
        /*0008*/ 	.word	0x00000000
	.align		4
        /*000c*/ 	.word	0xfffffffe
	.align		4
        /*0010*/ 	.word	0x00000000
	.align		4
        /*0014*/ 	.word	0xfffffffd
	.align		4
        /*0018*/ 	.word	0x00000000
	.align		4
        /*001c*/ 	.word	0xfffffffc


//--------------------- .text._Z7addVectPiS_S_    --------------------------
	.section	.text._Z7addVectPiS_S_,"ax",@progbits
	.align	128
        .global         _Z7addVectPiS_S_
        .type           _Z7addVectPiS_S_,@function
        .size           _Z7addVectPiS_S_,(.L_x_1 - _Z7addVectPiS_S_)
        .other          _Z7addVectPiS_S_,@"STO_CUDA_ENTRY STV_DEFAULT"
_Z7addVectPiS_S_:
.text._Z7addVectPiS_S_:
[----:B------:R-:W-:Y:S01]  /*0000*/  LDC R1, c[0x0][0x37c] ;  /* 0x0000df00ff017b82 */ /* 0x000fe20000000800 */
[----:B------:R-:W0:Y:S07]  /*0010*/  S2R R0, SR_TID.X ;  /* 0x0000000000007919 */ /* 0x000e2e0000002100 */
[----:B------:R-:W0:Y:S01]  /*0020*/  S2UR UR6, SR_CTAID.X ;  /* 0x00000000000679c3 */ /* 0x000e220000002500 */
[----:B------:R-:W1:Y:S07]  /*0030*/  LDCU.64 UR4, c[0x0][0x358] ;  /* 0x00006b00ff0477ac */ /* 0x000e6e0008000a00 */
[----:B------:R-:W0:Y:S08]  /*0040*/  LDC R9, c[0x0][0x360] ;  /* 0x0000d800ff097b82 */ /* 0x000e300000000800 */
[----:B------:R-:W2:Y:S08]  /*0050*/  LDC.64 R2, c[0x0][0x380] ;  /* 0x0000e000ff027b82 */ /* 0x000eb00000000a00 */
[----:B------:R-:W3:Y:S01]  /*0060*/  LDC.64 R4, c[0x0][0x388] ;  /* 0x0000e200ff047b82 */ /* 0x000ee20000000a00 */
[----:B0-----:R-:W-:-:S07]  /*0070*/  IMAD R9, R9, UR6, R0 ;  /* 0x0000000609097c24 */ /* 0x001fce000f8e0200 */
[----:B------:R-:W0:Y:S01]  /*0080*/  LDC.64 R6, c[0x0][0x390] ;  /* 0x0000e400ff067b82 */ /* 0x000e220000000a00 */
[----:B--2---:R-:W-:-:S06]  /*0090*/  IMAD.WIDE R2, R9, 0x4, R2 ;  /* 0x0000000409027825 */ /* 0x004fcc00078e0202 */
[----:B-1----:R-:W2:Y:S01]  /*00a0*/  LDG.E R2, desc[UR4][R2.64] ;  /* 0x0000000402027981 */ /* 0x002ea2000c1e1900 */
[----:B---3--:R-:W-:-:S06]  /*00b0*/  IMAD.WIDE R4, R9, 0x4, R4 ;  /* 0x0000000409047825 */ /* 0x008fcc00078e0204 */
[----:B------:R-:W2:Y:S01]  /*00c0*/  LDG.E R5, desc[UR4][R4.64] ;  /* 0x0000000404057981 */ /* 0x000ea2000c1e1900 */
[----:B0-----:R-:W-:Y:S01]  /*00d0*/  IMAD.WIDE R6, R9, 0x4, R6 ;  /* 0x0000000409067825 */ /* 0x001fe200078e0206 */
[----:B--2---:R-:W-:-:S05]  /*00e0*/  IADD3 R9, PT, PT, R2, R5, RZ ;  /* 0x0000000502097210 */ /* 0x004fca0007ffe0ff */
[----:B------:R-:W-:Y:S01]  /*00f0*/  STG.E desc[UR4][R6.64], R9 ;  /* 0x0000000906007986 */ /* 0x000fe2000c101904 */
[----:B------:R-:W-:Y:S05]  /*0100*/  EXIT ;  /* 0x000000000000794d */ /* 0x000fea0003800000 */
.L_x_0:
[----:B------:R-:W-:-:S00]  /*0110*/  BRA `(.L_x_0) ;  /* 0xfffffffc00fc7947 */ /* 0x000fc0000383ffff */
[----:B------:R-:W-:-:S00]  /*0120*/  NOP ;  /* 0x0000000000007918 */ /* 0x000fc00000000000 */
        /* <DEDUP_REMOVED lines=13> */
.L_x_1:


//--------------------- .nv.shared.reserved.0     --------------------------
	.section	.nv.shared.reserved.0,"aw",@nobits
	.weak		__nv_reservedSMEM_offset_0_alias
	.size		__nv_reservedSMEM_offset_0_alias, 0, 64
	.other		__nv_reservedSMEM_offset_0_alias,@"STO_CUDA_RESERVED_SHARED STV_DEFAULT"
__nv_reservedSMEM_offset_0_alias:
	.zero		0
	.zero		64


//--------------------- .nv.constant0._Z7addVectPiS_S_ --------------------------
	.section	.nv.constant0._Z7addVectPiS_S_,"a",@progbits
	.sectionflags	@""
	.align	4
.nv.constant0._Z7addVectPiS_S_:
	.zero		920


//--------------------- SYMBOLS --------------------------

	.type		.nv.reservedSmem.offset0,@object
	.size		.nv.reservedSmem.offset0,0x4
